//
// Generated by NVIDIA NVVM Compiler
//
// Compiler Build ID: CL-36424714
// Cuda compilation tools, release 13.0, V13.0.88
// Based on NVVM 20.0.0
//

.version 9.0
.target sm_100
.address_size 64

	// .globl	_Z9vectorAddPiS_S_i

.visible .entry _Z9vectorAddPiS_S_i(
	.param .u64 .ptr .align 1 _Z9vectorAddPiS_S_i_param_0,
	.param .u64 .ptr .align 1 _Z9vectorAddPiS_S_i_param_1,
	.param .u64 .ptr .align 1 _Z9vectorAddPiS_S_i_param_2,
	.param .u32 _Z9vectorAddPiS_S_i_param_3
)
{
	.reg .pred 	%p<7>;
	.reg .b32 	%r<46>;
	.reg .b64 	%rd<11>;

	ld.param.u64 	%rd4, [_Z9vectorAddPiS_S_i_param_0];
	ld.param.u64 	%rd5, [_Z9vectorAddPiS_S_i_param_1];
	ld.param.u64 	%rd6, [_Z9vectorAddPiS_S_i_param_2];
	ld.param.u32 	%r13, [_Z9vectorAddPiS_S_i_param_3];
	mov.u32 	%r14, %ctaid.x;
	mov.u32 	%r15, %ntid.x;
	mov.u32 	%r16, %tid.x;
	mad.lo.s32 	%r44, %r14, %r15, %r16;
	mov.u32 	%r17, %nctaid.x;
	mul.lo.s32 	%r2, %r17, %r15;
	setp.ge.s32 	%p1, %r44, %r13;
	@%p1 bra 	$L__BB0_7;
	cvta.to.global.u64 	%rd7, %rd4;
	cvta.to.global.u64 	%rd8, %rd5;
	cvta.to.global.u64 	%rd9, %rd6;
	mul.wide.s32 	%rd10, %r44, 4;
	add.s64 	%rd1, %rd7, %rd10;
	add.s64 	%rd2, %rd8, %rd10;
	add.s64 	%rd3, %rd9, %rd10;
	add.s32 	%r18, %r44, %r2;
	max.s32 	%r19, %r13, %r18;
	setp.lt.s32 	%p2, %r18, %r13;
	selp.u32 	%r20, 1, 0, %p2;
	add.s32 	%r21, %r18, %r20;
	sub.s32 	%r22, %r19, %r21;
	div.u32 	%r23, %r22, %r2;
	add.s32 	%r3, %r23, %r20;
	and.b32  	%r24, %r3, 3;
	setp.eq.s32 	%p3, %r24, 3;
	@%p3 bra 	$L__BB0_4;
	add.s32 	%r25, %r3, 1;
	and.b32  	%r26, %r25, 3;
	neg.s32 	%r42, %r26;
$L__BB0_3:
	.pragma "nounroll";
	ld.global.u32 	%r27, [%rd1];
	ld.global.u32 	%r28, [%rd2];
	add.s32 	%r29, %r28, %r27;
	st.global.u32 	[%rd3], %r29;
	add.s32 	%r44, %r44, %r2;
	add.s32 	%r42, %r42, 1;
	setp.ne.s32 	%p4, %r42, 0;
	@%p4 bra 	$L__BB0_3;
$L__BB0_4:
	setp.lt.u32 	%p5, %r3, 3;
	@%p5 bra 	$L__BB0_7;
	shl.b32 	%r10, %r2, 2;
$L__BB0_6:
	ld.global.u32 	%r30, [%rd1];
	ld.global.u32 	%r31, [%rd2];
	add.s32 	%r32, %r31, %r30;
	st.global.u32 	[%rd3], %r32;
	ld.global.u32 	%r33, [%rd1];
	ld.global.u32 	%r34, [%rd2];
	add.s32 	%r35, %r34, %r33;
	st.global.u32 	[%rd3], %r35;
	ld.global.u32 	%r36, [%rd1];
	ld.global.u32 	%r37, [%rd2];
	add.s32 	%r38, %r37, %r36;
	st.global.u32 	[%rd3], %r38;
	ld.global.u32 	%r39, [%rd1];
	ld.global.u32 	%r40, [%rd2];
	add.s32 	%r41, %r40, %r39;
	st.global.u32 	[%rd3], %r41;
	add.s32 	%r44, %r10, %r44;
	setp.lt.s32 	%p6, %r44, %r13;
	@%p6 bra 	$L__BB0_6;
$L__BB0_7:
	ret;

}


// ===== COMPILED SASS (sm_100) =====

	.target	sm_100

	.elftype	@"ET_EXEC"


//--------------------- .note.nv.tkinfo           --------------------------
	.section	.note.nv.tkinfo,"",@"SHT_NOTE"
	.sectionflags	@"SHF_NOTE_NV_TKINFO"
	.tkinfo
        /*0018*/ 	.word	0x00000002
        /*0030*/ 	.string	""
        /*0030*/ 	.string	"ptxas"
        /*0030*/ 	.string	"Cuda compilation tools, release 13.0, V13.0.88"
        /*0030*/ 	.string	"Build cuda_13.0.r13.0/compiler.36424714_0"
        /*0030*/ 	.string	"-arch sm_100 -m 64 "



//--------------------- .note.nv.cuinfo           --------------------------
	.section	.note.nv.cuinfo,"",@"SHT_NOTE"
	.sectionflags	@"SHF_NOTE_NV_CUINFO"
        /*0018*/ 	.short	0x0002
        /*001a*/ 	.short	0x0064
        /*001c*/ 	.short	0x0082
	.zero		2


//--------------------- .nv.info                  --------------------------
	.section	.nv.info,"",@"SHT_CUDA_INFO"
	.align	4


	//----- nvinfo : EIATTR_REGCOUNT
	.align		4
        /*0000*/ 	.byte	0x04, 0x2f
        /*0002*/ 	.short	(.L_1 - .L_0)
	.align		4
.L_0:
        /*0004*/ 	.word	index@(_Z9vectorAddPiS_S_i)
        /*0008*/ 	.word	0x00000014


	//----- nvinfo : EIATTR_FRAME_SIZE
	.align		4
.L_1:
        /*000c*/ 	.byte	0x04, 0x11
        /*000e*/ 	.short	(.L_3 - .L_2)
	.align		4
.L_2:
        /*0010*/ 	.word	index@(_Z9vectorAddPiS_S_i)
        /*0014*/ 	.word	0x00000000


	//----- nvinfo : EIATTR_MIN_STACK_SIZE
	.align		4
.L_3:
        /*0018*/ 	.byte	0x04, 0x12
        /*001a*/ 	.short	(.L_5 - .L_4)
	.align		4
.L_4:
        /*001c*/ 	.word	index@(_Z9vectorAddPiS_S_i)
        /*0020*/ 	.word	0x00000000
.L_5:


//--------------------- .nv.compat                --------------------------
	.section	.nv.compat,"",@"SHT_CUDA_COMPAT_INFO"
	.align	4
        /*0000*/ 	.byte	0x02, 0x09, 0x00, 0x00, 0x02, 0x02, 0x01, 0x00, 0x02, 0x05, 0x05, 0x00, 0x03, 0x07, 0x01, 0x01
        /*0010*/ 	.byte	0x02, 0x03, 0x00, 0x00, 0x02, 0x06, 0x01, 0x00, 0x04, 0x0b, 0x08, 0x00, 0x09, 0x00, 0x00, 0x00
        /*0020*/ 	.byte	0x00, 0x00, 0x00, 0x00


//--------------------- .nv.info._Z9vectorAddPiS_S_i --------------------------
	.section	.nv.info._Z9vectorAddPiS_S_i,"",@"SHT_CUDA_INFO"
	.sectionflags	@""
	.align	4


	//----- nvinfo : EIATTR_CUDA_API_VERSION
	.align		4
        /*0000*/ 	.byte	0x04, 0x37
        /*0002*/ 	.short	(.L_7 - .L_6)
.L_6:
        /*0004*/ 	.word	0x00000082


	//----- nvinfo : EIATTR_KPARAM_INFO
	.align		4
.L_7:
        /*0008*/ 	.byte	0x04, 0x17
        /*000a*/ 	.short	(.L_9 - .L_8)
.L_8:
        /*000c*/ 	.word	0x00000000
        /*0010*/ 	.short	0x0003
        /*0012*/ 	.short	0x0018
        /*0014*/ 	.byte	0x00, 0xf0, 0x11, 0x00


	//----- nvinfo : EIATTR_KPARAM_INFO
	.align		4
.L_9:
        /*0018*/ 	.byte	0x04, 0x17
        /*001a*/ 	.short	(.L_11 - .L_10)
.L_10:
        /*001c*/ 	.word	0x00000000
        /*0020*/ 	.short	0x0002
        /*0022*/ 	.short	0x0010
        /*0024*/ 	.byte	0x00, 0xf5, 0x21, 0x00


	//----- nvinfo : EIATTR_KPARAM_INFO
	.align		4
.L_11:
        /*0028*/ 	.byte	0x04, 0x17
        /*002a*/ 	.short	(.L_13 - .L_12)
.L_12:
        /*002c*/ 	.word	0x00000000
        /*0030*/ 	.short	0x0001
        /*0032*/ 	.short	0x0008
        /*0034*/ 	.byte	0x00, 0xf5, 0x21, 0x00


	//----- nvinfo : EIATTR_KPARAM_INFO
	.align		4
.L_13:
        /*0038*/ 	.byte	0x04, 0x17
        /*003a*/ 	.short	(.L_15 - .L_14)
.L_14:
        /*003c*/ 	.word	0x00000000
        /*0040*/ 	.short	0x0000
        /*0042*/ 	.short	0x0000
        /*0044*/ 	.byte	0x00, 0xf5, 0x21, 0x00


	//----- nvinfo : EIATTR_SPARSE_MMA_MASK
	.align		4
.L_15:
        /*0048*/ 	.byte	0x03, 0x50
        /*004a*/ 	.short	0x0000


	//----- nvinfo : EIATTR_MAXREG_COUNT
	.align		4
        /*004c*/ 	.byte	0x03, 0x1b
        /*004e*/ 	.short	0x00ff


	//----- nvinfo : EIATTR_MERCURY_ISA_VERSION
	.align		4
        /*0050*/ 	.byte	0x03, 0x5f
        /*0052*/ 	.short	0x0101


	//----- nvinfo : EIATTR_VRC_CTA_INIT_COUNT
	.align		4
        /*0054*/ 	.byte	0x02, 0x4a
	.zero		1
	.zero		1


	//----- nvinfo : EIATTR_EXIT_INSTR_OFFSETS
	.align		4
        /*0058*/ 	.byte	0x04, 0x1c
        /*005a*/ 	.short	(.L_17 - .L_16)


	//   ....[0]....
.L_16:
        /*005c*/ 	.word	0x00000090


	//   ....[1]....
        /*0060*/ 	.word	0x000003a0


	//   ....[2]....
        /*0064*/ 	.word	0x000004e0


	//----- nvinfo : EIATTR_CRS_STACK_SIZE
	.align		4
.L_17:
        /*0068*/ 	.byte	0x04, 0x1e
        /*006a*/ 	.short	(.L_19 - .L_18)
.L_18:
        /*006c*/ 	.word	0x00000000


	//----- nvinfo : EIATTR_CBANK_PARAM_SIZE
	.align		4
.L_19:
        /*0070*/ 	.byte	0x03, 0x19
        /*0072*/ 	.short	0x001c


	//----- nvinfo : EIATTR_PARAM_CBANK
	.align		4
        /*0074*/ 	.byte	0x04, 0x0a
        /*0076*/ 	.short	(.L_21 - .L_20)
	.align		4
.L_20:
        /*0078*/ 	.word	index@(.nv.constant0._Z9vectorAddPiS_S_i)
        /*007c*/ 	.short	0x0380
        /*007e*/ 	.short	0x001c


	//----- nvinfo : EIATTR_SW_WAR
	.align		4
.L_21:
        /*0080*/ 	.byte	0x04, 0x36
        /*0082*/ 	.short	(.L_23 - .L_22)
.L_22:
        /*0084*/ 	.word	0x00000008
.L_23:


//--------------------- .nv.callgraph             --------------------------
	.section	.nv.callgraph,"",@"SHT_CUDA_CALLGRAPH"
	.align	4
	.sectionentsize	8
	.align		4
        /*0000*/ 	.word	0x00000000
	.align		4
        /*0004*/ 	.word	0xffffffff
	.align		4
        /*0008*/ 	.word	0x00000000
	.align		4
        /*000c*/ 	.word	0xfffffffe
	.align		4
        /*0010*/ 	.word	0x00000000
	.align		4
        /*0014*/ 	.word	0xfffffffd
	.align		4
        /*0018*/ 	.word	0x00000000
	.align		4
        /*001c*/ 	.word	0xfffffffc


//--------------------- .text._Z9vectorAddPiS_S_i --------------------------
	.section	.text._Z9vectorAddPiS_S_i,"ax",@progbits
	.align	128
        .global         _Z9vectorAddPiS_S_i
        .type           _Z9vectorAddPiS_S_i,@function
        .size           _Z9vectorAddPiS_S_i,(.L_x_5 - _Z9vectorAddPiS_S_i)
        .other          _Z9vectorAddPiS_S_i,@"STO_CUDA_ENTRY STV_DEFAULT"
_Z9vectorAddPiS_S_i:
.text._Z9vectorAddPiS_S_i:
[----:B------:R-:W-:Y:S01]  /*0000*/  LDC R1, c[0x0][0x37c] ;  /* 0x0000df00ff017b82 */ /* 0x000fe20000000800 */
[----:B------:R-:W0:Y:S07]  /*0010*/  S2R R3, SR_TID.X ;  /* 0x0000000000037919 */ /* 0x000e2e0000002100 */
[----:B------:R-:W0:Y:S01]  /*0020*/  S2UR UR4, SR_CTAID.X ;  /* 0x00000000000479c3 */ /* 0x000e220000002500 */
[----:B------:R-:W1:Y:S07]  /*0030*/  LDCU UR6, c[0x0][0x398] ;  /* 0x00007300ff0677ac */ /* 0x000e6e0008000800 */
[----:B------:R-:W0:Y:S01]  /*0040*/  LDC R0, c[0x0][0x360] ;  /* 0x0000d800ff007b82 */ /* 0x000e220000000800 */
[----:B------:R-:W2:Y:S01]  /*0050*/  LDCU UR5, c[0x0][0x370] ;  /* 0x00006e00ff0577ac */ /* 0x000ea20008000800 */
[----:B0-----:R-:W-:-:S02]  /*0060*/  IMAD R3, R0, UR4, R3 ;  /* 0x0000000400037c24 */ /* 0x001fc4000f8e0203 */
[----:B--2---:R-:W-:-:S03]  /*0070*/  IMAD R0, R0, UR5, RZ ;  /* 0x0000000500007c24 */ /* 0x004fc6000f8e02ff */
[----:B-1----:R-:W-:-:S13]  /*0080*/  ISETP.GE.AND P0, PT, R3, UR6, PT ;  /* 0x0000000603007c0c */ /* 0x002fda000bf06270 */
[----:B------:R-:W-:Y:S05]  /*0090*/  @P0 EXIT ;  /* 0x000000000000094d */ /* 0x000fea0003800000 */
[----:B------:R-:W0:Y:S01]  /*00a0*/  I2F.U32.RP R6, R0 ;  /* 0x0000000000067306 */ /* 0x000e220000209000 */
[C---:B------:R-:W-:Y:S01]  /*00b0*/  IADD3 R2, PT, PT, R0.reuse, R3, RZ ;  /* 0x0000000300027210 */ /* 0x040fe20007ffe0ff */
[----:B------:R-:W-:Y:S01]  /*00c0*/  IMAD.MOV R9, RZ, RZ, -R0 ;  /* 0x000000ffff097224 */ /* 0x000fe200078e0a00 */
[----:B------:R-:W-:Y:S01]  /*00d0*/  ISETP.NE.U32.AND P2, PT, R0, RZ, PT ;  /* 0x000000ff0000720c */ /* 0x000fe20003f45070 */
[----:B------:R-:W1:Y:S01]  /*00e0*/  LDCU.64 UR4, c[0x0][0x358] ;  /* 0x00006b00ff0477ac */ /* 0x000e620008000a00 */
[C---:B------:R-:W-:Y:S01]  /*00f0*/  ISETP.GE.AND P0, PT, R2.reuse, UR6, PT ;  /* 0x0000000602007c0c */ /* 0x040fe2000bf06270 */
[----:B------:R-:W-:Y:S01]  /*0100*/  BSSY.RECONVERGENT B0, `(.L_x_0) ;  /* 0x0000029000007945 */ /* 0x000fe20003800200 */
[----:B------:R-:W-:Y:S02]  /*0110*/  VIMNMX R7, PT, PT, R2, UR6, !PT ;  /* 0x0000000602077c48 */ /* 0x000fe4000ffe0100 */
[----:B------:R-:W-:-:S04]  /*0120*/  SEL R10, RZ, 0x1, P0 ;  /* 0x00000001ff0a7807 */ /* 0x000fc80000000000 */
[----:B------:R-:W-:Y:S01]  /*0130*/  IADD3 R7, PT, PT, R7, -R2, -R10 ;  /* 0x8000000207077210 */ /* 0x000fe20007ffe80a */
[----:B0-----:R-:W0:Y:S02]  /*0140*/  MUFU.RCP R6, R6 ;  /* 0x0000000600067308 */ /* 0x001e240000001000 */
[----:B0-----:R-:W-:-:S06]  /*0150*/  VIADD R4, R6, 0xffffffe ;  /* 0x0ffffffe06047836 */ /* 0x001fcc0000000000 */
[----:B------:R0:W2:Y:S02]  /*0160*/  F2I.FTZ.U32.TRUNC.NTZ R5, R4 ;  /* 0x0000000400057305 */ /* 0x0000a4000021f000 */
[----:B0-----:R-:W-:Y:S02]  /*0170*/  IMAD.MOV.U32 R4, RZ, RZ, RZ ;  /* 0x000000ffff047224 */ /* 0x001fe400078e00ff */
[----:B--2---:R-:W-:-:S04]  /*0180*/  IMAD R9, R9, R5, RZ ;  /* 0x0000000509097224 */ /* 0x004fc800078e02ff */
[----:B------:R-:W-:Y:S02]  /*0190*/  IMAD.HI.U32 R6, R5, R9, R4 ;  /* 0x0000000905067227 */ /* 0x000fe400078e0004 */
[----:B------:R-:W0:Y:S04]  /*01a0*/  LDC.64 R4, c[0x0][0x380] ;  /* 0x0000e000ff047b82 */ /* 0x000e280000000a00 */
[----:B------:R-:W-:-:S04]  /*01b0*/  IMAD.HI.U32 R11, R6, R7, RZ ;  /* 0x00000007060b7227 */ /* 0x000fc800078e00ff */
[----:B------:R-:W-:Y:S01]  /*01c0*/  IMAD.MOV R2, RZ, RZ, -R11 ;  /* 0x000000ffff027224 */ /* 0x000fe200078e0a0b */
[----:B------:R-:W2:Y:S03]  /*01d0*/  LDC.64 R8, c[0x0][0x390] ;  /* 0x0000e400ff087b82 */ /* 0x000ea60000000a00 */
[----:B------:R-:W-:-:S05]  /*01e0*/  IMAD R7, R0, R2, R7 ;  /* 0x0000000200077224 */ /* 0x000fca00078e0207 */
[----:B------:R-:W-:Y:S01]  /*01f0*/  ISETP.GE.U32.AND P0, PT, R7, R0, PT ;  /* 0x000000000700720c */ /* 0x000fe20003f06070 */
[----:B0-----:R-:W-:-:S12]  /*0200*/  IMAD.WIDE R4, R3, 0x4, R4 ;  /* 0x0000000403047825 */ /* 0x001fd800078e0204 */
[----:B------:R-:W-:Y:S01]  /*0210*/  @P0 IADD3 R7, PT, PT, -R0, R7, RZ ;  /* 0x0000000700070210 */ /* 0x000fe20007ffe1ff */
[----:B------:R-:W-:Y:S02]  /*0220*/  @P0 VIADD R11, R11, 0x1 ;  /* 0x000000010b0b0836 */ /* 0x000fe40000000000 */
[----:B--2---:R-:W-:Y:S01]  /*0230*/  IMAD.WIDE R8, R3, 0x4, R8 ;  /* 0x0000000403087825 */ /* 0x004fe200078e0208 */
[-C--:B------:R-:W-:Y:S02]  /*0240*/  ISETP.GE.U32.AND P1, PT, R7, R0.reuse, PT ;  /* 0x000000000700720c */ /* 0x080fe40003f26070 */
[----:B------:R-:W0:Y:S11]  /*0250*/  LDC.64 R6, c[0x0][0x388] ;  /* 0x0000e200ff067b82 */ /* 0x000e360000000a00 */
[----:B------:R-:W-:Y:S01]  /*0260*/  @P1 VIADD R11, R11, 0x1 ;  /* 0x000000010b0b1836 */ /* 0x000fe20000000000 */
[----:B------:R-:W-:-:S04]  /*0270*/  @!P2 LOP3.LUT R11, RZ, R0, RZ, 0x33, !PT ;  /* 0x00000000ff0ba212 */ /* 0x000fc800078e33ff */
[----:B------:R-:W-:-:S04]  /*0280*/  IADD3 R2, PT, PT, R10, R11, RZ ;  /* 0x0000000b0a027210 */ /* 0x000fc80007ffe0ff */
[C---:B------:R-:W-:Y:S02]  /*0290*/  LOP3.LUT R10, R2.reuse, 0x3, RZ, 0xc0, !PT ;  /* 0x00000003020a7812 */ /* 0x040fe400078ec0ff */
[----:B------:R-:W-:Y:S02]  /*02a0*/  ISETP.GE.U32.AND P1, PT, R2, 0x3, PT ;  /* 0x000000030200780c */ /* 0x000fe40003f26070 */
[----:B------:R-:W-:Y:S01]  /*02b0*/  ISETP.NE.AND P0, PT, R10, 0x3, PT ;  /* 0x000000030a00780c */ /* 0x000fe20003f05270 */
[----:B0-----:R-:W-:-:S12]  /*02c0*/  IMAD.WIDE R6, R3, 0x4, R6 ;  /* 0x0000000403067825 */ /* 0x001fd800078e0206 */
[----:B-1----:R-:W-:Y:S05]  /*02d0*/  @!P0 BRA `(.L_x_1) ;  /* 0x00000000002c8947 */ /* 0x002fea0003800000 */
[----:B------:R-:W-:-:S05]  /*02e0*/  VIADD R2, R2, 0x1 ;  /* 0x0000000102027836 */ /* 0x000fca0000000000 */
[----:B------:R-:W-:-:S04]  /*02f0*/  LOP3.LUT R2, R2, 0x3, RZ, 0xc0, !PT ;  /* 0x0000000302027812 */ /* 0x000fc800078ec0ff */
[----:B------:R-:W-:-:S07]  /*0300*/  IADD3 R2, PT, PT, -R2, RZ, RZ ;  /* 0x000000ff02027210 */ /* 0x000fce0007ffe1ff */
.L_x_2:
[----:B------:R-:W2:Y:S04]  /*0310*/  LDG.E R10, desc[UR4][R4.64] ;  /* 0x00000004040a7981 */ /* 0x000ea8000c1e1900 */
[----:B0-----:R-:W2:Y:S01]  /*0320*/  LDG.E R11, desc[UR4][R6.64] ;  /* 0x00000004060b7981 */ /* 0x001ea2000c1e1900 */
[----:B------:R-:W-:Y:S01]  /*0330*/  IADD3 R2, PT, PT, R2, 0x1, RZ ;  /* 0x0000000102027810 */ /* 0x000fe20007ffe0ff */
[----:B------:R-:W-:-:S03]  /*0340*/  IMAD.IADD R3, R0, 0x1, R3 ;  /* 0x0000000100037824 */ /* 0x000fc600078e0203 */
[----:B------:R-:W-:Y:S01]  /*0350*/  ISETP.NE.AND P0, PT, R2, RZ, PT ;  /* 0x000000ff0200720c */ /* 0x000fe20003f05270 */
[----:B--2---:R-:W-:-:S05]  /*0360*/  IMAD.IADD R11, R10, 0x1, R11 ;  /* 0x000000010a0b7824 */ /* 0x004fca00078e020b */
[----:B------:R0:W-:Y:S07]  /*0370*/  STG.E desc[UR4][R8.64], R11 ;  /* 0x0000000b08007986 */ /* 0x0001ee000c101904 */
[----:B------:R-:W-:Y:S05]  /*0380*/  @P0 BRA `(.L_x_2) ;  /* 0xfffffffc00e00947 */ /* 0x000fea000383ffff */
.L_x_1:
[----:B------:R-:W-:Y:S05]  /*0390*/  BSYNC.RECONVERGENT B0 ;  /* 0x0000000000007941 */ /* 0x000fea0003800200 */
.L_x_0:
[----:B------:R-:W-:Y:S05]  /*03a0*/  @!P1 EXIT ;  /* 0x000000000000994d */ /* 0x000fea0003800000 */
.L_x_3:
[----:B------:R-:W2:Y:S04]  /*03b0*/  LDG.E R2, desc[UR4][R4.64] ;  /* 0x0000000404027981 */ /* 0x000ea8000c1e1900 */
[----:B01----:R-:W2:Y:S02]  /*03c0*/  LDG.E R11, desc[UR4][R6.64] ;  /* 0x00000004060b7981 */ /* 0x003ea4000c1e1900 */
[----:B--2---:R-:W-:-:S05]  /*03d0*/  IADD3 R11, PT, PT, R2, R11, RZ ;  /* 0x0000000b020b7210 */ /* 0x004fca0007ffe0ff */
[----:B------:R1:W-:Y:S04]  /*03e0*/  STG.E desc[UR4][R8.64], R11 ;  /* 0x0000000b08007986 */ /* 0x0003e8000c101904 */
[----:B------:R-:W2:Y:S04]  /*03f0*/  LDG.E R2, desc[UR4][R4.64] ;  /* 0x0000000404027981 */ /* 0x000ea8000c1e1900 */
[----:B------:R-:W2:Y:S02]  /*0400*/  LDG.E R13, desc[UR4][R6.64] ;  /* 0x00000004060d7981 */ /* 0x000ea4000c1e1900 */
[----:B--2---:R-:W-:-:S05]  /*0410*/  IMAD.IADD R13, R2, 0x1, R13 ;  /* 0x00000001020d7824 */ /* 0x004fca00078e020d */
[----:B------:R1:W-:Y:S04]  /*0420*/  STG.E desc[UR4][R8.64], R13 ;  /* 0x0000000d08007986 */ /* 0x0003e8000c101904 */
[----:B------:R-:W2:Y:S04]  /*0430*/  LDG.E R2, desc[UR4][R4.64] ;  /* 0x0000000404027981 */ /* 0x000ea8000c1e1900 */
[----:B------:R-:W2:Y:S02]  /*0440*/  LDG.E R15, desc[UR4][R6.64] ;  /* 0x00000004060f7981 */ /* 0x000ea4000c1e1900 */
[----:B--2---:R-:W-:-:S05]  /*0450*/  IADD3 R15, PT, PT, R2, R15, RZ ;  /* 0x0000000f020f7210 */ /* 0x004fca0007ffe0ff */
[----:B------:R1:W-:Y:S04]  /*0460*/  STG.E desc[UR4][R8.64], R15 ;  /* 0x0000000f08007986 */ /* 0x0003e8000c101904 */
[----:B------:R-:W2:Y:S04]  /*0470*/  LDG.E R2, desc[UR4][R4.64] ;  /* 0x0000000404027981 */ /* 0x000ea8000c1e1900 */
[----:B------:R-:W2:Y:S01]  /*0480*/  LDG.E R17, desc[UR4][R6.64] ;  /* 0x0000000406117981 */ /* 0x000ea2000c1e1900 */
[----:B------:R-:W-:-:S04]  /*0490*/  LEA R3, R0, R3, 0x2 ;  /* 0x0000000300037211 */ /* 0x000fc800078e10ff */
[----:B------:R-:W-:Y:S01]  /*04a0*/  ISETP.GE.AND P0, PT, R3, UR6, PT ;  /* 0x0000000603007c0c */ /* 0x000fe2000bf06270 */
[----:B--2---:R-:W-:-:S05]  /*04b0*/  IMAD.IADD R17, R2, 0x1, R17 ;  /* 0x0000000102117824 */ /* 0x004fca00078e0211 */
[----:B------:R1:W-:Y:S07]  /*04c0*/  STG.E desc[UR4][R8.64], R17 ;  /* 0x0000001108007986 */ /* 0x0003ee000c101904 */
[----:B------:R-:W-:Y:S05]  /*04d0*/  @!P0 BRA `(.L_x_3) ;  /* 0xfffffffc00b48947 */ /* 0x000fea000383ffff */
[----:B------:R-:W-:Y:S05]  /*04e0*/  EXIT ;  /* 0x000000000000794d */ /* 0x000fea0003800000 */
.L_x_4:
[----:B------:R-:W-:-:S00]  /*04f0*/  BRA `(.L_x_4) ;  /* 0xfffffffc00fc7947 */ /* 0x000fc0000383ffff */
[----:B------:R-:W-:-:S00]  /*0500*/  NOP ;  /* 0x0000000000007918 */ /* 0x000fc00000000000 */
[----:B------:R-:W-:-:S00]  /*0510*/  NOP ;  /* 0x0000000000007918 */ /* 0x000fc00000000000 */
[----:B------:R-:W-:-:S00]  /*0520*/  NOP ;  /* 0x0000000000007918 */ /* 0x000fc00000000000 */
[----:B------:R-:W-:-:S00]  /*0530*/  NOP ;  /* 0x0000000000007918 */ /* 0x000fc00000000000 */
[----:B------:R-:W-:-:S00]  /*0540*/  NOP ;  /* 0x0000000000007918 */ /* 0x000fc00000000000 */
[----:B------:R-:W-:-:S00]  /*0550*/  NOP ;  /* 0x0000000000007918 */ /* 0x000fc00000000000 */
[----:B------:R-:W-:-:S00]  /*0560*/  NOP ;  /* 0x0000000000007918 */ /* 0x000fc00000000000 */
[----:B------:R-:W-:-:S00]  /*0570*/  NOP ;  /* 0x0000000000007918 */ /* 0x000fc00000000000 */
.L_x_5:


//--------------------- .nv.shared.reserved.0     --------------------------
	.section	.nv.shared.reserved.0,"aw",@nobits
	.weak		__nv_reservedSMEM_offset_0_alias
	.size		__nv_reservedSMEM_offset_0_alias, 0, 64
	.other		__nv_reservedSMEM_offset_0_alias,@"STO_CUDA_RESERVED_SHARED STV_DEFAULT"
__nv_reservedSMEM_offset_0_alias:
	.zero		0
	.zero		64


//--------------------- .nv.constant0._Z9vectorAddPiS_S_i --------------------------
	.section	.nv.constant0._Z9vectorAddPiS_S_i,"a",@progbits
	.sectionflags	@""
	.align	4
.nv.constant0._Z9vectorAddPiS_S_i:
	.zero		924


//--------------------- SYMBOLS --------------------------

	.type		.nv.reservedSmem.offset0,@object
	.size		.nv.reservedSmem.offset0,0x4
